//
// Generated by NVIDIA NVVM Compiler
//
// Compiler Build ID: CL-36424714
// Cuda compilation tools, release 13.0, V13.0.88
// Based on NVVM 20.0.0
//

.version 9.0
.target sm_100
.address_size 64

	// .globl	_Z16matchPattern_GPUPjPKjPiii
// _ZZ16matchPattern_GPUPjPKjPiiiE7sm_text has been demoted
// _ZZ16matchPattern_GPUPjPKjPiiiE8sm_words has been demoted

.visible .entry _Z16matchPattern_GPUPjPKjPiii(
	.param .u64 .ptr .align 1 _Z16matchPattern_GPUPjPKjPiii_param_0,
	.param .u64 .ptr .align 1 _Z16matchPattern_GPUPjPKjPiii_param_1,
	.param .u64 .ptr .align 1 _Z16matchPattern_GPUPjPKjPiii_param_2,
	.param .u32 _Z16matchPattern_GPUPjPKjPiii_param_3,
	.param .u32 _Z16matchPattern_GPUPjPKjPiii_param_4
)
{
	.reg .pred 	%p<37>;
	.reg .b32 	%r<107>;
	.reg .b64 	%rd<74>;
	// demoted variable
	.shared .align 4 .b8 _ZZ16matchPattern_GPUPjPKjPiiiE7sm_text[132];
	// demoted variable
	.shared .align 4 .b8 _ZZ16matchPattern_GPUPjPKjPiiiE8sm_words[128];
	ld.param.u64 	%rd1, [_Z16matchPattern_GPUPjPKjPiii_param_0];
	ld.param.u64 	%rd2, [_Z16matchPattern_GPUPjPKjPiii_param_1];
	ld.param.u32 	%r44, [_Z16matchPattern_GPUPjPKjPiii_param_4];
	mov.u32 	%r1, %tid.x;
	mov.u32 	%r45, %ctaid.x;
	mov.u32 	%r46, %ntid.x;
	mad.lo.s32 	%r2, %r45, %r46, %r1;
	setp.ge.s32 	%p1, %r2, %r44;
	@%p1 bra 	$L__BB0_72;
	setp.gt.u32 	%p2, %r1, 31;
	@%p2 bra 	$L__BB0_3;
	cvta.to.global.u64 	%rd4, %rd2;
	mul.wide.u32 	%rd5, %r1, 4;
	add.s64 	%rd6, %rd4, %rd5;
	ld.global.u32 	%r47, [%rd6];
	shl.b32 	%r48, %r1, 2;
	mov.u32 	%r49, _ZZ16matchPattern_GPUPjPKjPiiiE8sm_words;
	add.s32 	%r50, %r49, %r48;
	st.shared.u32 	[%r50], %r47;
$L__BB0_3:
	cvta.to.global.u64 	%rd7, %rd1;
	mul.wide.s32 	%rd8, %r2, 4;
	add.s64 	%rd9, %rd7, %rd8;
	ld.global.u32 	%r53, [%rd9];
	shl.b32 	%r54, %r1, 2;
	mov.u32 	%r55, _ZZ16matchPattern_GPUPjPKjPiiiE7sm_text;
	add.s32 	%r56, %r55, %r54;
	st.shared.u32 	[%r56], %r53;
	ld.global.u32 	%r57, [%rd9+4];
	st.shared.u32 	[%r56+4], %r57;
	bar.sync 	0;
	ld.shared.u32 	%r3, [_ZZ16matchPattern_GPUPjPKjPiiiE8sm_words];
	ld.shared.u32 	%r4, [_ZZ16matchPattern_GPUPjPKjPiiiE8sm_words+4];
	ld.shared.u32 	%r5, [_ZZ16matchPattern_GPUPjPKjPiiiE8sm_words+8];
	ld.shared.u32 	%r6, [_ZZ16matchPattern_GPUPjPKjPiiiE8sm_words+12];
	ld.shared.u32 	%r7, [_ZZ16matchPattern_GPUPjPKjPiiiE8sm_words+16];
	ld.shared.u32 	%r8, [_ZZ16matchPattern_GPUPjPKjPiiiE8sm_words+20];
	ld.shared.u32 	%r9, [_ZZ16matchPattern_GPUPjPKjPiiiE8sm_words+24];
	ld.shared.u32 	%r10, [_ZZ16matchPattern_GPUPjPKjPiiiE8sm_words+28];
	ld.shared.u32 	%r11, [_ZZ16matchPattern_GPUPjPKjPiiiE8sm_words+32];
	ld.shared.u32 	%r12, [_ZZ16matchPattern_GPUPjPKjPiiiE8sm_words+36];
	ld.shared.u32 	%r13, [_ZZ16matchPattern_GPUPjPKjPiiiE8sm_words+40];
	ld.shared.u32 	%r14, [_ZZ16matchPattern_GPUPjPKjPiiiE8sm_words+44];
	ld.shared.u32 	%r15, [_ZZ16matchPattern_GPUPjPKjPiiiE8sm_words+48];
	ld.shared.u32 	%r16, [_ZZ16matchPattern_GPUPjPKjPiiiE8sm_words+52];
	ld.shared.u32 	%r17, [_ZZ16matchPattern_GPUPjPKjPiiiE8sm_words+56];
	ld.shared.u32 	%r18, [_ZZ16matchPattern_GPUPjPKjPiiiE8sm_words+60];
	ld.shared.u32 	%r19, [_ZZ16matchPattern_GPUPjPKjPiiiE8sm_words+64];
	ld.shared.u32 	%r20, [_ZZ16matchPattern_GPUPjPKjPiiiE8sm_words+68];
	ld.shared.u32 	%r21, [_ZZ16matchPattern_GPUPjPKjPiiiE8sm_words+72];
	ld.shared.u32 	%r22, [_ZZ16matchPattern_GPUPjPKjPiiiE8sm_words+76];
	ld.shared.u32 	%r23, [_ZZ16matchPattern_GPUPjPKjPiiiE8sm_words+80];
	ld.shared.u32 	%r24, [_ZZ16matchPattern_GPUPjPKjPiiiE8sm_words+84];
	ld.shared.u32 	%r25, [_ZZ16matchPattern_GPUPjPKjPiiiE8sm_words+88];
	ld.shared.u32 	%r26, [_ZZ16matchPattern_GPUPjPKjPiiiE8sm_words+92];
	ld.shared.u32 	%r27, [_ZZ16matchPattern_GPUPjPKjPiiiE8sm_words+96];
	ld.shared.u32 	%r28, [_ZZ16matchPattern_GPUPjPKjPiiiE8sm_words+100];
	ld.shared.u32 	%r29, [_ZZ16matchPattern_GPUPjPKjPiiiE8sm_words+104];
	ld.shared.u32 	%r30, [_ZZ16matchPattern_GPUPjPKjPiiiE8sm_words+108];
	ld.shared.u32 	%r31, [_ZZ16matchPattern_GPUPjPKjPiiiE8sm_words+112];
	ld.shared.u32 	%r32, [_ZZ16matchPattern_GPUPjPKjPiiiE8sm_words+116];
	ld.shared.u32 	%r33, [_ZZ16matchPattern_GPUPjPKjPiiiE8sm_words+120];
	mov.b32 	%r104, -4;
	mov.b32 	%r103, 0;
	ld.shared.u32 	%r34, [_ZZ16matchPattern_GPUPjPKjPiiiE8sm_words+124];
	mov.u32 	%r105, %r103;
$L__BB0_4:
	setp.ne.s32 	%p3, %r104, -4;
	@%p3 bra 	$L__BB0_6;
	mov.u32 	%r67, %tid.x;
	shl.b32 	%r68, %r67, 2;
	mov.u32 	%r69, _ZZ16matchPattern_GPUPjPKjPiiiE7sm_text;
	add.s32 	%r70, %r69, %r68;
	ld.shared.u32 	%r106, [%r70];
	bra.uni 	$L__BB0_7;
$L__BB0_6:
	mov.u32 	%r58, %tid.x;
	shl.b32 	%r59, %r58, 2;
	mov.u32 	%r60, _ZZ16matchPattern_GPUPjPKjPiiiE7sm_text;
	add.s32 	%r61, %r60, %r59;
	ld.shared.u32 	%r62, [%r61];
	shr.u32 	%r63, %r62, %r103;
	ld.shared.u32 	%r64, [%r61+4];
	add.s32 	%r65, %r105, 32;
	shl.b32 	%r66, %r64, %r65;
	add.s32 	%r106, %r66, %r63;
$L__BB0_7:
	setp.ne.s32 	%p4, %r106, %r3;
	@%p4 bra 	$L__BB0_9;
	ld.param.u64 	%rd42, [_Z16matchPattern_GPUPjPKjPiii_param_2];
	cvta.to.global.u64 	%rd10, %rd42;
	atom.global.add.u32 	%r71, [%rd10], 1;
$L__BB0_9:
	setp.ne.s32 	%p5, %r106, %r4;
	@%p5 bra 	$L__BB0_11;
	ld.param.u64 	%rd43, [_Z16matchPattern_GPUPjPKjPiii_param_2];
	cvta.to.global.u64 	%rd11, %rd43;
	atom.global.add.u32 	%r72, [%rd11+4], 1;
$L__BB0_11:
	setp.ne.s32 	%p6, %r106, %r5;
	@%p6 bra 	$L__BB0_13;
	ld.param.u64 	%rd44, [_Z16matchPattern_GPUPjPKjPiii_param_2];
	cvta.to.global.u64 	%rd12, %rd44;
	atom.global.add.u32 	%r73, [%rd12+8], 1;
$L__BB0_13:
	setp.ne.s32 	%p7, %r106, %r6;
	@%p7 bra 	$L__BB0_15;
	ld.param.u64 	%rd45, [_Z16matchPattern_GPUPjPKjPiii_param_2];
	cvta.to.global.u64 	%rd13, %rd45;
	atom.global.add.u32 	%r74, [%rd13+12], 1;
$L__BB0_15:
	setp.ne.s32 	%p8, %r106, %r7;
	@%p8 bra 	$L__BB0_17;
	ld.param.u64 	%rd46, [_Z16matchPattern_GPUPjPKjPiii_param_2];
	cvta.to.global.u64 	%rd14, %rd46;
	atom.global.add.u32 	%r75, [%rd14+16], 1;
$L__BB0_17:
	setp.ne.s32 	%p9, %r106, %r8;
	@%p9 bra 	$L__BB0_19;
	ld.param.u64 	%rd47, [_Z16matchPattern_GPUPjPKjPiii_param_2];
	cvta.to.global.u64 	%rd15, %rd47;
	atom.global.add.u32 	%r76, [%rd15+20], 1;
$L__BB0_19:
	setp.ne.s32 	%p10, %r106, %r9;
	@%p10 bra 	$L__BB0_21;
	ld.param.u64 	%rd48, [_Z16matchPattern_GPUPjPKjPiii_param_2];
	cvta.to.global.u64 	%rd16, %rd48;
	atom.global.add.u32 	%r77, [%rd16+24], 1;
$L__BB0_21:
	setp.ne.s32 	%p11, %r106, %r10;
	@%p11 bra 	$L__BB0_23;
	ld.param.u64 	%rd49, [_Z16matchPattern_GPUPjPKjPiii_param_2];
	cvta.to.global.u64 	%rd17, %rd49;
	atom.global.add.u32 	%r78, [%rd17+28], 1;
$L__BB0_23:
	setp.ne.s32 	%p12, %r106, %r11;
	@%p12 bra 	$L__BB0_25;
	ld.param.u64 	%rd50, [_Z16matchPattern_GPUPjPKjPiii_param_2];
	cvta.to.global.u64 	%rd18, %rd50;
	atom.global.add.u32 	%r79, [%rd18+32], 1;
$L__BB0_25:
	setp.ne.s32 	%p13, %r106, %r12;
	@%p13 bra 	$L__BB0_27;
	ld.param.u64 	%rd51, [_Z16matchPattern_GPUPjPKjPiii_param_2];
	cvta.to.global.u64 	%rd19, %rd51;
	atom.global.add.u32 	%r80, [%rd19+36], 1;
$L__BB0_27:
	setp.ne.s32 	%p14, %r106, %r13;
	@%p14 bra 	$L__BB0_29;
	ld.param.u64 	%rd52, [_Z16matchPattern_GPUPjPKjPiii_param_2];
	cvta.to.global.u64 	%rd20, %rd52;
	atom.global.add.u32 	%r81, [%rd20+40], 1;
$L__BB0_29:
	setp.ne.s32 	%p15, %r106, %r14;
	@%p15 bra 	$L__BB0_31;
	ld.param.u64 	%rd53, [_Z16matchPattern_GPUPjPKjPiii_param_2];
	cvta.to.global.u64 	%rd21, %rd53;
	atom.global.add.u32 	%r82, [%rd21+44], 1;
$L__BB0_31:
	setp.ne.s32 	%p16, %r106, %r15;
	@%p16 bra 	$L__BB0_33;
	ld.param.u64 	%rd54, [_Z16matchPattern_GPUPjPKjPiii_param_2];
	cvta.to.global.u64 	%rd22, %rd54;
	atom.global.add.u32 	%r83, [%rd22+48], 1;
$L__BB0_33:
	setp.ne.s32 	%p17, %r106, %r16;
	@%p17 bra 	$L__BB0_35;
	ld.param.u64 	%rd55, [_Z16matchPattern_GPUPjPKjPiii_param_2];
	cvta.to.global.u64 	%rd23, %rd55;
	atom.global.add.u32 	%r84, [%rd23+52], 1;
$L__BB0_35:
	setp.ne.s32 	%p18, %r106, %r17;
	@%p18 bra 	$L__BB0_37;
	ld.param.u64 	%rd56, [_Z16matchPattern_GPUPjPKjPiii_param_2];
	cvta.to.global.u64 	%rd24, %rd56;
	atom.global.add.u32 	%r85, [%rd24+56], 1;
$L__BB0_37:
	setp.ne.s32 	%p19, %r106, %r18;
	@%p19 bra 	$L__BB0_39;
	ld.param.u64 	%rd57, [_Z16matchPattern_GPUPjPKjPiii_param_2];
	cvta.to.global.u64 	%rd25, %rd57;
	atom.global.add.u32 	%r86, [%rd25+60], 1;
$L__BB0_39:
	setp.ne.s32 	%p20, %r106, %r19;
	@%p20 bra 	$L__BB0_41;
	ld.param.u64 	%rd58, [_Z16matchPattern_GPUPjPKjPiii_param_2];
	cvta.to.global.u64 	%rd26, %rd58;
	atom.global.add.u32 	%r87, [%rd26+64], 1;
$L__BB0_41:
	setp.ne.s32 	%p21, %r106, %r20;
	@%p21 bra 	$L__BB0_43;
	ld.param.u64 	%rd59, [_Z16matchPattern_GPUPjPKjPiii_param_2];
	cvta.to.global.u64 	%rd27, %rd59;
	atom.global.add.u32 	%r88, [%rd27+68], 1;
$L__BB0_43:
	setp.ne.s32 	%p22, %r106, %r21;
	@%p22 bra 	$L__BB0_45;
	ld.param.u64 	%rd60, [_Z16matchPattern_GPUPjPKjPiii_param_2];
	cvta.to.global.u64 	%rd28, %rd60;
	atom.global.add.u32 	%r89, [%rd28+72], 1;
$L__BB0_45:
	setp.ne.s32 	%p23, %r106, %r22;
	@%p23 bra 	$L__BB0_47;
	ld.param.u64 	%rd61, [_Z16matchPattern_GPUPjPKjPiii_param_2];
	cvta.to.global.u64 	%rd29, %rd61;
	atom.global.add.u32 	%r90, [%rd29+76], 1;
$L__BB0_47:
	setp.ne.s32 	%p24, %r106, %r23;
	@%p24 bra 	$L__BB0_49;
	ld.param.u64 	%rd62, [_Z16matchPattern_GPUPjPKjPiii_param_2];
	cvta.to.global.u64 	%rd30, %rd62;
	atom.global.add.u32 	%r91, [%rd30+80], 1;
$L__BB0_49:
	setp.ne.s32 	%p25, %r106, %r24;
	@%p25 bra 	$L__BB0_51;
	ld.param.u64 	%rd63, [_Z16matchPattern_GPUPjPKjPiii_param_2];
	cvta.to.global.u64 	%rd31, %rd63;
	atom.global.add.u32 	%r92, [%rd31+84], 1;
$L__BB0_51:
	setp.ne.s32 	%p26, %r106, %r25;
	@%p26 bra 	$L__BB0_53;
	ld.param.u64 	%rd64, [_Z16matchPattern_GPUPjPKjPiii_param_2];
	cvta.to.global.u64 	%rd32, %rd64;
	atom.global.add.u32 	%r93, [%rd32+88], 1;
$L__BB0_53:
	setp.ne.s32 	%p27, %r106, %r26;
	@%p27 bra 	$L__BB0_55;
	ld.param.u64 	%rd65, [_Z16matchPattern_GPUPjPKjPiii_param_2];
	cvta.to.global.u64 	%rd33, %rd65;
	atom.global.add.u32 	%r94, [%rd33+92], 1;
$L__BB0_55:
	setp.ne.s32 	%p28, %r106, %r27;
	@%p28 bra 	$L__BB0_57;
	ld.param.u64 	%rd66, [_Z16matchPattern_GPUPjPKjPiii_param_2];
	cvta.to.global.u64 	%rd34, %rd66;
	atom.global.add.u32 	%r95, [%rd34+96], 1;
$L__BB0_57:
	setp.ne.s32 	%p29, %r106, %r28;
	@%p29 bra 	$L__BB0_59;
	ld.param.u64 	%rd67, [_Z16matchPattern_GPUPjPKjPiii_param_2];
	cvta.to.global.u64 	%rd35, %rd67;
	atom.global.add.u32 	%r96, [%rd35+100], 1;
$L__BB0_59:
	setp.ne.s32 	%p30, %r106, %r29;
	@%p30 bra 	$L__BB0_61;
	ld.param.u64 	%rd68, [_Z16matchPattern_GPUPjPKjPiii_param_2];
	cvta.to.global.u64 	%rd36, %rd68;
	atom.global.add.u32 	%r97, [%rd36+104], 1;
$L__BB0_61:
	setp.ne.s32 	%p31, %r106, %r30;
	@%p31 bra 	$L__BB0_63;
	ld.param.u64 	%rd69, [_Z16matchPattern_GPUPjPKjPiii_param_2];
	cvta.to.global.u64 	%rd37, %rd69;
	atom.global.add.u32 	%r98, [%rd37+108], 1;
$L__BB0_63:
	setp.ne.s32 	%p32, %r106, %r31;
	@%p32 bra 	$L__BB0_65;
	ld.param.u64 	%rd70, [_Z16matchPattern_GPUPjPKjPiii_param_2];
	cvta.to.global.u64 	%rd38, %rd70;
	atom.global.add.u32 	%r99, [%rd38+112], 1;
$L__BB0_65:
	setp.ne.s32 	%p33, %r106, %r32;
	@%p33 bra 	$L__BB0_67;
	ld.param.u64 	%rd71, [_Z16matchPattern_GPUPjPKjPiii_param_2];
	cvta.to.global.u64 	%rd39, %rd71;
	atom.global.add.u32 	%r100, [%rd39+116], 1;
$L__BB0_67:
	setp.ne.s32 	%p34, %r106, %r33;
	@%p34 bra 	$L__BB0_69;
	ld.param.u64 	%rd72, [_Z16matchPattern_GPUPjPKjPiii_param_2];
	cvta.to.global.u64 	%rd40, %rd72;
	atom.global.add.u32 	%r101, [%rd40+120], 1;
$L__BB0_69:
	setp.ne.s32 	%p35, %r106, %r34;
	@%p35 bra 	$L__BB0_71;
	ld.param.u64 	%rd73, [_Z16matchPattern_GPUPjPKjPiii_param_2];
	cvta.to.global.u64 	%rd41, %rd73;
	atom.global.add.u32 	%r102, [%rd41+124], 1;
$L__BB0_71:
	add.s32 	%r105, %r105, -8;
	add.s32 	%r104, %r104, 1;
	add.s32 	%r103, %r103, 8;
	setp.ne.s32 	%p36, %r105, -32;
	@%p36 bra 	$L__BB0_4;
$L__BB0_72:
	ret;

}


// ===== COMPILED SASS (sm_100) =====

	.target	sm_100

	.elftype	@"ET_EXEC"


//--------------------- .note.nv.tkinfo           --------------------------
	.section	.note.nv.tkinfo,"",@"SHT_NOTE"
	.sectionflags	@"SHF_NOTE_NV_TKINFO"
	.tkinfo
        /*0018*/ 	.word	0x00000002
        /*0030*/ 	.string	""
        /*0030*/ 	.string	"ptxas"
        /*0030*/ 	.string	"Cuda compilation tools, release 13.0, V13.0.88"
        /*0030*/ 	.string	"Build cuda_13.0.r13.0/compiler.36424714_0"
        /*0030*/ 	.string	"-arch sm_100 -m 64 "



//--------------------- .note.nv.cuinfo           --------------------------
	.section	.note.nv.cuinfo,"",@"SHT_NOTE"
	.sectionflags	@"SHF_NOTE_NV_CUINFO"
        /*0018*/ 	.short	0x0002
        /*001a*/ 	.short	0x0064
        /*001c*/ 	.short	0x0082
	.zero		2


//--------------------- .nv.info                  --------------------------
	.section	.nv.info,"",@"SHT_CUDA_INFO"
	.align	4


	//----- nvinfo : EIATTR_REGCOUNT
	.align		4
        /*0000*/ 	.byte	0x04, 0x2f
        /*0002*/ 	.short	(.L_1 - .L_0)
	.align		4
.L_0:
        /*0004*/ 	.word	index@(_Z16matchPattern_GPUPjPKjPiii)
        /*0008*/ 	.word	0x00000028


	//----- nvinfo : EIATTR_FRAME_SIZE
	.align		4
.L_1:
        /*000c*/ 	.byte	0x04, 0x11
        /*000e*/ 	.short	(.L_3 - .L_2)
	.align		4
.L_2:
        /*0010*/ 	.word	index@(_Z16matchPattern_GPUPjPKjPiii)
        /*0014*/ 	.word	0x00000000


	//----- nvinfo : EIATTR_MIN_STACK_SIZE
	.align		4
.L_3:
        /*0018*/ 	.byte	0x04, 0x12
        /*001a*/ 	.short	(.L_5 - .L_4)
	.align		4
.L_4:
        /*001c*/ 	.word	index@(_Z16matchPattern_GPUPjPKjPiii)
        /*0020*/ 	.word	0x00000000
.L_5:


//--------------------- .nv.compat                --------------------------
	.section	.nv.compat,"",@"SHT_CUDA_COMPAT_INFO"
	.align	4
        /*0000*/ 	.byte	0x02, 0x09, 0x00, 0x00, 0x02, 0x02, 0x01, 0x00, 0x02, 0x05, 0x05, 0x00, 0x03, 0x07, 0x01, 0x01
        /*0010*/ 	.byte	0x02, 0x03, 0x00, 0x00, 0x02, 0x06, 0x01, 0x00, 0x04, 0x0b, 0x08, 0x00, 0x09, 0x00, 0x00, 0x00
        /*0020*/ 	.byte	0x00, 0x00, 0x00, 0x00


//--------------------- .nv.info._Z16matchPattern_GPUPjPKjPiii --------------------------
	.section	.nv.info._Z16matchPattern_GPUPjPKjPiii,"",@"SHT_CUDA_INFO"
	.sectionflags	@""
	.align	4


	//----- nvinfo : EIATTR_CUDA_API_VERSION
	.align		4
        /*0000*/ 	.byte	0x04, 0x37
        /*0002*/ 	.short	(.L_7 - .L_6)
.L_6:
        /*0004*/ 	.word	0x00000082


	//----- nvinfo : EIATTR_KPARAM_INFO
	.align		4
.L_7:
        /*0008*/ 	.byte	0x04, 0x17
        /*000a*/ 	.short	(.L_9 - .L_8)
.L_8:
        /*000c*/ 	.word	0x00000000
        /*0010*/ 	.short	0x0004
        /*0012*/ 	.short	0x001c
        /*0014*/ 	.byte	0x00, 0xf0, 0x11, 0x00


	//----- nvinfo : EIATTR_KPARAM_INFO
	.align		4
.L_9:
        /*0018*/ 	.byte	0x04, 0x17
        /*001a*/ 	.short	(.L_11 - .L_10)
.L_10:
        /*001c*/ 	.word	0x00000000
        /*0020*/ 	.short	0x0003
        /*0022*/ 	.short	0x0018
        /*0024*/ 	.byte	0x00, 0xf0, 0x11, 0x00


	//----- nvinfo : EIATTR_KPARAM_INFO
	.align		4
.L_11:
        /*0028*/ 	.byte	0x04, 0x17
        /*002a*/ 	.short	(.L_13 - .L_12)
.L_12:
        /*002c*/ 	.word	0x00000000
        /*0030*/ 	.short	0x0002
        /*0032*/ 	.short	0x0010
        /*0034*/ 	.byte	0x00, 0xf5, 0x21, 0x00


	//----- nvinfo : EIATTR_KPARAM_INFO
	.align		4
.L_13:
        /*0038*/ 	.byte	0x04, 0x17
        /*003a*/ 	.short	(.L_15 - .L_14)
.L_14:
        /*003c*/ 	.word	0x00000000
        /*0040*/ 	.short	0x0001
        /*0042*/ 	.short	0x0008
        /*0044*/ 	.byte	0x00, 0xf5, 0x21, 0x00


	//----- nvinfo : EIATTR_KPARAM_INFO
	.align		4
.L_15:
        /*0048*/ 	.byte	0x04, 0x17
        /*004a*/ 	.short	(.L_17 - .L_16)
.L_16:
        /*004c*/ 	.word	0x00000000
        /*0050*/ 	.short	0x0000
        /*0052*/ 	.short	0x0000
        /*0054*/ 	.byte	0x00, 0xf5, 0x21, 0x00


	//----- nvinfo : EIATTR_SPARSE_MMA_MASK
	.align		4
.L_17:
        /*0058*/ 	.byte	0x03, 0x50
        /*005a*/ 	.short	0x0000


	//----- nvinfo : EIATTR_MAXREG_COUNT
	.align		4
        /*005c*/ 	.byte	0x03, 0x1b
        /*005e*/ 	.short	0x00ff


	//----- nvinfo : EIATTR_NUM_BARRIERS
	.align		4
        /*0060*/ 	.byte	0x02, 0x4c
        /*0062*/ 	.byte	0x01
	.zero		1


	//----- nvinfo : EIATTR_MERCURY_ISA_VERSION
	.align		4
        /*0064*/ 	.byte	0x03, 0x5f
        /*0066*/ 	.short	0x0101


	//----- nvinfo : EIATTR_UNUSED_LOAD_BYTE_OFFSET
	.align		4
        /*0068*/ 	.byte	0x04, 0x44
        /*006a*/ 	.short	(.L_19 - .L_18)


	//   ....[0]....
.L_18:
        /*006c*/ 	.word	0x00000200
        /*0070*/ 	.word	0x0000fff0


	//----- nvinfo : EIATTR_INT_WARP_WIDE_INSTR_OFFSETS
	.align		4
.L_19:
        /*0074*/ 	.byte	0x04, 0x31
        /*0076*/ 	.short	(.L_21 - .L_20)


	//   ....[0]....
.L_20:
        /*0078*/ 	.word	0x00000410


	//   ....[1]....
        /*007c*/ 	.word	0x000005a0


	//   ....[2]....
        /*0080*/ 	.word	0x00000640


	//   ....[3]....
        /*0084*/ 	.word	0x000006e0


	//   ....[4]....
        /*0088*/ 	.word	0x00000780


	//   ....[5]....
        /*008c*/ 	.word	0x00000820


	//   ....[6]....
        /*0090*/ 	.word	0x000008c0


	//   ....[7]....
        /*0094*/ 	.word	0x00000960


	//   ....[8]....
        /*0098*/ 	.word	0x00000a00


	//   ....[9]....
        /*009c*/ 	.word	0x00000aa0


	//   ....[10]....
        /*00a0*/ 	.word	0x00000b40


	//   ....[11]....
        /*00a4*/ 	.word	0x00000be0


	//   ....[12]....
        /*00a8*/ 	.word	0x00000c80


	//   ....[13]....
        /*00ac*/ 	.word	0x00000d20


	//   ....[14]....
        /*00b0*/ 	.word	0x00000dc0


	//   ....[15]....
        /*00b4*/ 	.word	0x00000e60


	//   ....[16]....
        /*00b8*/ 	.word	0x00000f00


	//   ....[17]....
        /*00bc*/ 	.word	0x00000fa0


	//   ....[18]....
        /*00c0*/ 	.word	0x00001040


	//   ....[19]....
        /*00c4*/ 	.word	0x000010e0


	//   ....[20]....
        /*00c8*/ 	.word	0x00001180


	//   ....[21]....
        /*00cc*/ 	.word	0x00001220


	//   ....[22]....
        /*00d0*/ 	.word	0x000012c0


	//   ....[23]....
        /*00d4*/ 	.word	0x00001360


	//   ....[24]....
        /*00d8*/ 	.word	0x00001400


	//   ....[25]....
        /*00dc*/ 	.word	0x000014a0


	//   ....[26]....
        /*00e0*/ 	.word	0x00001530


	//   ....[27]....
        /*00e4*/ 	.word	0x000015c0


	//   ....[28]....
        /*00e8*/ 	.word	0x00001650


	//   ....[29]....
        /*00ec*/ 	.word	0x000016e0


	//   ....[30]....
        /*00f0*/ 	.word	0x00001770


	//   ....[31]....
        /*00f4*/ 	.word	0x00001800


	//----- nvinfo : EIATTR_VRC_CTA_INIT_COUNT
	.align		4
.L_21:
        /*00f8*/ 	.byte	0x02, 0x4a
	.zero		1
	.zero		1


	//----- nvinfo : EIATTR_EXIT_INSTR_OFFSETS
	.align		4
        /*00fc*/ 	.byte	0x04, 0x1c
        /*00fe*/ 	.short	(.L_23 - .L_22)


	//   ....[0]....
.L_22:
        /*0100*/ 	.word	0x00000070


	//   ....[1]....
        /*0104*/ 	.word	0x000018b0


	//----- nvinfo : EIATTR_CRS_STACK_SIZE
	.align		4
.L_23:
        /*0108*/ 	.byte	0x04, 0x1e
        /*010a*/ 	.short	(.L_25 - .L_24)
.L_24:
        /*010c*/ 	.word	0x00000000


	//----- nvinfo : EIATTR_CBANK_PARAM_SIZE
	.align		4
.L_25:
        /*0110*/ 	.byte	0x03, 0x19
        /*0112*/ 	.short	0x0020


	//----- nvinfo : EIATTR_PARAM_CBANK
	.align		4
        /*0114*/ 	.byte	0x04, 0x0a
        /*0116*/ 	.short	(.L_27 - .L_26)
	.align		4
.L_26:
        /*0118*/ 	.word	index@(.nv.constant0._Z16matchPattern_GPUPjPKjPiii)
        /*011c*/ 	.short	0x0380
        /*011e*/ 	.short	0x0020


	//----- nvinfo : EIATTR_SW_WAR
	.align		4
.L_27:
        /*0120*/ 	.byte	0x04, 0x36
        /*0122*/ 	.short	(.L_29 - .L_28)
.L_28:
        /*0124*/ 	.word	0x00000008
.L_29:


//--------------------- .nv.callgraph             --------------------------
	.section	.nv.callgraph,"",@"SHT_CUDA_CALLGRAPH"
	.align	4
	.sectionentsize	8
	.align		4
        /*0000*/ 	.word	0x00000000
	.align		4
        /*0004*/ 	.word	0xffffffff
	.align		4
        /*0008*/ 	.word	0x00000000
	.align		4
        /*000c*/ 	.word	0xfffffffe
	.align		4
        /*0010*/ 	.word	0x00000000
	.align		4
        /*0014*/ 	.word	0xfffffffd
	.align		4
        /*0018*/ 	.word	0x00000000
	.align		4
        /*001c*/ 	.word	0xfffffffc


//--------------------- .text._Z16matchPattern_GPUPjPKjPiii --------------------------
	.section	.text._Z16matchPattern_GPUPjPKjPiii,"ax",@progbits
	.align	128
        .global         _Z16matchPattern_GPUPjPKjPiii
        .type           _Z16matchPattern_GPUPjPKjPiii,@function
        .size           _Z16matchPattern_GPUPjPKjPiii,(.L_x_68 - _Z16matchPattern_GPUPjPKjPiii)
        .other          _Z16matchPattern_GPUPjPKjPiii,@"STO_CUDA_ENTRY STV_DEFAULT"
_Z16matchPattern_GPUPjPKjPiii:
.text._Z16matchPattern_GPUPjPKjPiii:
[----:B------:R-:W-:Y:S01]  /*0000*/  LDC R1, c[0x0][0x37c] ;  /* 0x0000df00ff017b82 */ /* 0x000fe20000000800 */
[----:B------:R-:W0:Y:S07]  /*0010*/  S2R R9, SR_TID.X ;  /* 0x0000000000097919 */ /* 0x000e2e0000002100 */
[----:B------:R-:W0:Y:S01]  /*0020*/  S2UR UR4, SR_CTAID.X ;  /* 0x00000000000479c3 */ /* 0x000e220000002500 */
[----:B------:R-:W1:Y:S07]  /*0030*/  LDCU UR5, c[0x0][0x39c] ;  /* 0x00007380ff0577ac */ /* 0x000e6e0008000800 */
[----:B------:R-:W0:Y:S02]  /*0040*/  LDC R0, c[0x0][0x360] ;  /* 0x0000d800ff007b82 */ /* 0x000e240000000800 */
[----:B0-----:R-:W-:-:S05]  /*0050*/  IMAD R7, R0, UR4, R9 ;  /* 0x0000000400077c24 */ /* 0x001fca000f8e0209 */
[----:B-1----:R-:W-:-:S13]  /*0060*/  ISETP.GE.AND P0, PT, R7, UR5, PT ;  /* 0x0000000507007c0c */ /* 0x002fda000bf06270 */
[----:B------:R-:W-:Y:S05]  /*0070*/  @P0 EXIT ;  /* 0x000000000000094d */ /* 0x000fea0003800000 */
[----:B------:R-:W-:Y:S01]  /*0080*/  ISETP.GT.U32.AND P0, PT, R9, 0x1f, PT ;  /* 0x0000001f0900780c */ /* 0x000fe20003f04070 */
[----:B------:R-:W0:Y:S01]  /*0090*/  LDC.64 R4, c[0x0][0x380] ;  /* 0x0000e000ff047b82 */ /* 0x000e220000000a00 */
[----:B------:R-:W1:Y:S01]  /*00a0*/  LDCU.64 UR8, c[0x0][0x358] ;  /* 0x00006b00ff0877ac */ /* 0x000e620008000a00 */
[----:B------:R-:W2:Y:S01]  /*00b0*/  S2R R37, SR_CgaCtaId ;  /* 0x0000000000257919 */ /* 0x000ea20000008800 */
[----:B------:R-:W-:Y:S01]  /*00c0*/  MOV R0, 0x400 ;  /* 0x0000040000007802 */ /* 0x000fe20000000f00 */
[----:B------:R-:W3:Y:S08]  /*00d0*/  LDCU.64 UR10, c[0x0][0x390] ;  /* 0x00007200ff0a77ac */ /* 0x000ef00008000a00 */
[----:B------:R-:W4:Y:S01]  /*00e0*/  @!P0 LDC.64 R2, c[0x0][0x388] ;  /* 0x0000e200ff028b82 */ /* 0x000f220000000a00 */
[----:B0-----:R-:W-:-:S05]  /*00f0*/  IMAD.WIDE R4, R7, 0x4, R4 ;  /* 0x0000000407047825 */ /* 0x001fca00078e0204 */
[----:B-1----:R-:W5:Y:S04]  /*0100*/  LDG.E R36, desc[UR8][R4.64] ;  /* 0x0000000804247981 */ /* 0x002f68000c1e1900 */
[----:B------:R-:W3:Y:S01]  /*0110*/  LDG.E R8, desc[UR8][R4.64+0x4] ;  /* 0x0000040804087981 */ /* 0x000ee2000c1e1900 */
[----:B----4-:R-:W-:-:S06]  /*0120*/  @!P0 IMAD.WIDE.U32 R2, R9, 0x4, R2 ;  /* 0x0000000409028825 */ /* 0x010fcc00078e0002 */
[----:B------:R0:W4:Y:S01]  /*0130*/  @!P0 LDG.E R2, desc[UR8][R2.64] ;  /* 0x0000000802028981 */ /* 0x000122000c1e1900 */
[----:B------:R-:W-:-:S05]  /*0140*/  @!P0 VIADD R6, R0, 0x84 ;  /* 0x0000008400068836 */ /* 0x000fca0000000000 */
[C---:B--2---:R-:W-:Y:S02]  /*0150*/  @!P0 LEA R6, R37.reuse, R6, 0x18 ;  /* 0x0000000625068211 */ /* 0x044fe400078ec0ff */
[----:B------:R-:W-:-:S03]  /*0160*/  LEA R37, R37, R0, 0x18 ;  /* 0x0000000025257211 */ /* 0x000fc600078ec0ff */
[C---:B------:R-:W-:Y:S02]  /*0170*/  @!P0 IMAD R7, R9.reuse, 0x4, R6 ;  /* 0x0000000409078824 */ /* 0x040fe400078e0206 */
[----:B0-----:R-:W-:Y:S01]  /*0180*/  IMAD R3, R9, 0x4, R37 ;  /* 0x0000000409037824 */ /* 0x001fe200078e0225 */
[----:B------:R-:W-:Y:S01]  /*0190*/  UMOV UR12, 0xfffffffc ;  /* 0xfffffffc000c7882 */ /* 0x000fe20000000000 */
[----:B------:R-:W-:Y:S01]  /*01a0*/  UMOV UR4, URZ ;  /* 0x000000ff00047c82 */ /* 0x000fe20008000000 */
[----:B------:R-:W-:Y:S01]  /*01b0*/  UMOV UR5, URZ ;  /* 0x000000ff00057c82 */ /* 0x000fe20008000000 */
[----:B----4-:R0:W-:Y:S04]  /*01c0*/  @!P0 STS [R7], R2 ;  /* 0x0000000207008388 */ /* 0x0101e80000000800 */
[----:B-----5:R0:W-:Y:S04]  /*01d0*/  STS [R3], R36 ;  /* 0x0000002403007388 */ /* 0x0201e80000000800 */
[----:B---3--:R0:W-:Y:S01]  /*01e0*/  STS [R3+0x4], R8 ;  /* 0x0000040803007388 */ /* 0x0081e20000000800 */
[----:B------:R-:W-:Y:S06]  /*01f0*/  BAR.SYNC.DEFER_BLOCKING 0x0 ;  /* 0x0000000000007b1d */ /* 0x000fec0000010000 */
[----:B------:R0:W1:Y:S04]  /*0200*/  LDS.128 R32, [R37+0x80] ;  /* 0x0000800025207984 */ /* 0x0000680000000c00 */
[----:B------:R0:W2:Y:S04]  /*0210*/  LDS R0, [R37+0x100] ;  /* 0x0001000025007984 */ /* 0x0000a80000000800 */
[----:B------:R0:W3:Y:S04]  /*0220*/  LDS.128 R28, [R37+0x90] ;  /* 0x00009000251c7984 */ /* 0x0000e80000000c00 */
[----:B------:R0:W4:Y:S04]  /*0230*/  LDS.128 R24, [R37+0xa0] ;  /* 0x0000a00025187984 */ /* 0x0001280000000c00 */
[----:B------:R0:W0:Y:S04]  /*0240*/  LDS.128 R20, [R37+0xb0] ;  /* 0x0000b00025147984 */ /* 0x0000280000000c00 */
[----:B------:R0:W0:Y:S04]  /*0250*/  LDS.128 R16, [R37+0xc0] ;  /* 0x0000c00025107984 */ /* 0x0000280000000c00 */
[----:B------:R0:W0:Y:S04]  /*0260*/  LDS.128 R12, [R37+0xd0] ;  /* 0x0000d000250c7984 */ /* 0x0000280000000c00 */
[----:B------:R0:W0:Y:S04]  /*0270*/  LDS.128 R8, [R37+0xe0] ;  /* 0x0000e00025087984 */ /* 0x0000280000000c00 */
[----:B------:R0:W0:Y:S02]  /*0280*/  LDS.128 R4, [R37+0xf0] ;  /* 0x0000f00025047984 */ /* 0x0000240000000c00 */
.L_x_66:
[----:B------:R-:W-:-:S09]  /*0290*/  UISETP.NE.AND UP0, UPT, UR12, -0x4, UPT ;  /* 0xfffffffc0c00788c */ /* 0x000fd2000bf05270 */
[----:B-1234-:R-:W-:Y:S05]  /*02a0*/  BRA.U UP0, `(.L_x_0) ;  /* 0x00000001001c7547 */ /* 0x01efea000b800000 */
[----:B0-----:R-:W0:Y:S01]  /*02b0*/  S2R R2, SR_TID.X ;  /* 0x0000000000027919 */ /* 0x001e220000002100 */
[----:B------:R-:W5:Y:S01]  /*02c0*/  S2UR UR7, SR_CgaCtaId ;  /* 0x00000000000779c3 */ /* 0x000f620000008800 */
[----:B------:R-:W-:Y:S02]  /*02d0*/  UMOV UR6, 0x400 ;  /* 0x0000040000067882 */ /* 0x000fe40000000000 */
[----:B-----5:R-:W-:-:S06]  /*02e0*/  ULEA UR6, UR7, UR6, 0x18 ;  /* 0x0000000607067291 */ /* 0x020fcc000f8ec0ff */
[----:B0-----:R-:W-:-:S05]  /*02f0*/  LEA R2, R2, UR6, 0x2 ;  /* 0x0000000602027c11 */ /* 0x001fca000f8e10ff */
[----:B-1----:R0:W1:Y:S01]  /*0300*/  LDS R32, [R2] ;  /* 0x0000000002207984 */ /* 0x0020620000000800 */
[----:B------:R-:W-:Y:S05]  /*0310*/  BRA `(.L_x_1) ;  /* 0x00000000002c7947 */ /* 0x000fea0003800000 */
.L_x_0:
[----:B0-----:R-:W0:Y:S01]  /*0320*/  S2R R2, SR_TID.X ;  /* 0x0000000000027919 */ /* 0x001e220000002100 */
[----:B------:R-:W5:Y:S01]  /*0330*/  S2UR UR7, SR_CgaCtaId ;  /* 0x00000000000779c3 */ /* 0x000f620000008800 */
[----:B------:R-:W-:Y:S02]  /*0340*/  UMOV UR6, 0x400 ;  /* 0x0000040000067882 */ /* 0x000fe40000000000 */
[----:B-----5:R-:W-:-:S06]  /*0350*/  ULEA UR6, UR7, UR6, 0x18 ;  /* 0x0000000607067291 */ /* 0x020fcc000f8ec0ff */
[----:B0-----:R-:W-:Y:S01]  /*0360*/  LEA R36, R2, UR6, 0x2 ;  /* 0x0000000602247c11 */ /* 0x001fe2000f8e10ff */
[----:B------:R-:W-:-:S04]  /*0370*/  UIADD3 UR6, UPT, UPT, UR5, 0x20, URZ ;  /* 0x0000002005067890 */ /* 0x000fc8000fffe0ff */
[----:B-1----:R-:W0:Y:S04]  /*0380*/  LDS R32, [R36] ;  /* 0x0000000024207984 */ /* 0x002e280000000800 */
[----:B------:R-:W1:Y:S01]  /*0390*/  LDS R2, [R36+0x4] ;  /* 0x0000040024027984 */ /* 0x000e620000000800 */
[----:B0-----:R-:W-:Y:S02]  /*03a0*/  SHF.R.U32.HI R32, RZ, UR4, R32 ;  /* 0x00000004ff207c19 */ /* 0x001fe40008011620 */
[----:B-1----:R-:W-:-:S05]  /*03b0*/  SHF.L.U32 R3, R2, UR6, RZ ;  /* 0x0000000602037c19 */ /* 0x002fca00080006ff */
[----:B------:R-:W-:-:S07]  /*03c0*/  IMAD.IADD R32, R32, 0x1, R3 ;  /* 0x0000000120207824 */ /* 0x000fce00078e0203 */
.L_x_1:
[----:B-1----:R-:W-:Y:S01]  /*03d0*/  ISETP.NE.AND P0, PT, R32, R33, PT ;  /* 0x000000212000720c */ /* 0x002fe20003f05270 */
[----:B------:R-:W-:-:S12]  /*03e0*/  BSSY.RECONVERGENT B0, `(.L_x_2) ;  /* 0x0000009000007945 */ /* 0x000fd80003800200 */
[----:B------:R-:W-:Y:S05]  /*03f0*/  @P0 BRA `(.L_x_3) ;  /* 0x00000000001c0947 */ /* 0x000fea0003800000 */
[----:B0-----:R-:W0:Y:S01]  /*0400*/  S2R R2, SR_LANEID ;  /* 0x0000000000027919 */ /* 0x001e220000000000 */
[----:B------:R-:W-:Y:S02]  /*0410*/  VOTEU.ANY UR6, UPT, PT ;  /* 0x0000000000067886 */ /* 0x000fe400038e0100 */
[----:B------:R-:W-:Y:S02]  /*0420*/  UFLO.U32 UR7, UR6 ;  /* 0x00000006000772bd */ /* 0x000fe400080e0000 */
[----:B------:R-:W1:Y:S04]  /*0430*/  POPC R37, UR6 ;  /* 0x0000000600257d09 */ /* 0x000e680008000000 */
[----:B0-----:R-:W-:Y:S02]  /*0440*/  ISETP.EQ.U32.AND P0, PT, R2, UR7, PT ;  /* 0x0000000702007c0c */ /* 0x001fe4000bf02070 */
[----:B------:R-:W1:Y:S11]  /*0450*/  LDC.64 R2, c[0x0][0x390] ;  /* 0x0000e400ff027b82 */ /* 0x000e760000000a00 */
[----:B-1----:R1:W-:Y:S02]  /*0460*/  @P0 REDG.E.ADD.STRONG.GPU desc[UR8][R2.64], R37 ;  /* 0x000000250200098e */ /* 0x0023e4000c12e108 */
.L_x_3:
[----:B------:R-:W-:Y:S05]  /*0470*/  BSYNC.RECONVERGENT B0 ;  /* 0x0000000000007941 */ /* 0x000fea0003800200 */
.L_x_2:
[----:B------:R-:W-:Y:S01]  /*0480*/  UMOV UR6, 0x4 ;  /* 0x0000000400067882 */ /* 0x000fe20000000000 */
[----:B------:R-:W-:Y:S01]  /*0490*/  UMOV UR7, 0x0 ;  /* 0x0000000000077882 */ /* 0x000fe20000000000 */
[C---:B------:R-:W-:Y:S01]  /*04a0*/  ISETP.NE.AND P4, PT, R32.reuse, R34, PT ;  /* 0x000000222000720c */ /* 0x040fe20003f85270 */
[----:B------:R-:W-:Y:S01]  /*04b0*/  UIMAD.WIDE.U32 UR6, UR10, 0x1, UR6 ;  /* 0x000000010a0678a5 */ /* 0x000fe2000f8e0006 */
[----:B------:R-:W-:Y:S01]  /*04c0*/  BSSY.RECONVERGENT B0, `(.L_x_4) ;  /* 0x0000013000007945 */ /* 0x000fe20003800200 */
[C---:B------:R-:W-:Y:S02]  /*04d0*/  ISETP.NE.AND P3, PT, R32.reuse, R35, PT ;  /* 0x000000232000720c */ /* 0x040fe40003f65270 */
[----:B------:R-:W-:Y:S01]  /*04e0*/  UIADD3 UR13, UPT, UPT, UR7, UR11, URZ ;  /* 0x0000000b070d7290 */ /* 0x000fe2000fffe0ff */
[C---:B---3--:R-:W-:Y:S01]  /*04f0*/  ISETP.NE.AND P2, PT, R32.reuse, R28, PT ;  /* 0x0000001c2000720c */ /* 0x048fe20003f45270 */
[----:B------:R-:W-:Y:S01]  /*0500*/  IMAD.U32 R36, RZ, RZ, UR6 ;  /* 0x00000006ff247e24 */ /* 0x000fe2000f8e00ff */
[C---:B------:R-:W-:Y:S01]  /*0510*/  ISETP.NE.AND P1, PT, R32.reuse, R29, PT ;  /* 0x0000001d2000720c */ /* 0x040fe20003f25270 */
[----:B-1----:R-:W-:Y:S01]  /*0520*/  IMAD.U32 R37, RZ, RZ, UR7 ;  /* 0x00000007ff257e24 */ /* 0x002fe2000f8e00ff */
[C---:B------:R-:W-:Y:S01]  /*0530*/  ISETP.NE.AND P0, PT, R32.reuse, R30, PT ;  /* 0x0000001e2000720c */ /* 0x040fe20003f05270 */
[----:B------:R-:W-:Y:S01]  /*0540*/  IMAD.U32 R3, RZ, RZ, UR13 ;  /* 0x0000000dff037e24 */ /* 0x000fe2000f8e00ff */
[C---:B------:R-:W-:Y:S01]  /*0550*/  ISETP.NE.AND P6, PT, R32.reuse, R31, PT ;  /* 0x0000001f2000720c */ /* 0x040fe20003fc5270 */
[----:B0-----:R-:W-:Y:S01]  /*0560*/  IMAD.MOV.U32 R2, RZ, RZ, R36 ;  /* 0x000000ffff027224 */ /* 0x001fe200078e0024 */
[----:B----4-:R-:W-:Y:S01]  /*0570*/  ISETP.NE.AND P5, PT, R32, R24, PT ;  /* 0x000000182000720c */ /* 0x010fe20003fa5270 */
[----:B------:R-:W-:-:S12]  /*0580*/  @P4 BRA `(.L_x_5) ;  /* 0x0000000000184947 */ /* 0x000fd80003800000 */
[----:B------:R-:W0:Y:S01]  /*0590*/  S2R R36, SR_LANEID ;  /* 0x0000000000247919 */ /* 0x000e220000000000 */
[----:B------:R-:W-:Y:S02]  /*05a0*/  VOTEU.ANY UR6, UPT, PT ;  /* 0x0000000000067886 */ /* 0x000fe400038e0100 */
[----:B------:R-:W-:Y:S02]  /*05b0*/  UFLO.U32 UR7, UR6 ;  /* 0x00000006000772bd */ /* 0x000fe400080e0000 */
[----:B------:R-:W1:Y:S04]  /*05c0*/  POPC R37, UR6 ;  /* 0x0000000600257d09 */ /* 0x000e680008000000 */
[----:B0-----:R-:W-:-:S13]  /*05d0*/  ISETP.EQ.U32.AND P4, PT, R36, UR7, PT ;  /* 0x0000000724007c0c */ /* 0x001fda000bf82070 */
[----:B-1----:R0:W-:Y:S02]  /*05e0*/  @P4 REDG.E.ADD.STRONG.GPU desc[UR8][R2.64], R37 ;  /* 0x000000250200498e */ /* 0x0021e4000c12e108 */
.L_x_5:
[----:B------:R-:W-:Y:S05]  /*05f0*/  BSYNC.RECONVERGENT B0 ;  /* 0x0000000000007941 */ /* 0x000fea0003800200 */
.L_x_4:
[----:B------:R-:W-:Y:S01]  /*0600*/  BSSY.RECONVERGENT B0, `(.L_x_6) ;  /* 0x0000009000007945 */ /* 0x000fe20003800200 */
[----:B------:R-:W-:-:S03]  /*0610*/  ISETP.NE.AND P4, PT, R32, R25, PT ;  /* 0x000000192000720c */ /* 0x000fc60003f85270 */
[----:B------:R-:W-:Y:S10]  /*0620*/  @P3 BRA `(.L_x_7) ;  /* 0x0000000000183947 */ /* 0x000ff40003800000 */
[----:B------:R-:W1:Y:S01]  /*0630*/  S2R R36, SR_LANEID ;  /* 0x0000000000247919 */ /* 0x000e620000000000 */
[----:B------:R-:W-:Y:S02]  /*0640*/  VOTEU.ANY UR6, UPT, PT ;  /* 0x0000000000067886 */ /* 0x000fe400038e0100 */
[----:B------:R-:W-:Y:S02]  /*0650*/  UFLO.U32 UR7, UR6 ;  /* 0x00000006000772bd */ /* 0x000fe400080e0000 */
[----:B0-----:R-:W0:Y:S04]  /*0660*/  POPC R37, UR6 ;  /* 0x0000000600257d09 */ /* 0x001e280008000000 */
[----:B-1----:R-:W-:-:S13]  /*0670*/  ISETP.EQ.U32.AND P3, PT, R36, UR7, PT ;  /* 0x0000000724007c0c */ /* 0x002fda000bf62070 */
[----:B0-----:R1:W-:Y:S02]  /*0680*/  @P3 REDG.E.ADD.STRONG.GPU desc[UR8][R2.64+0x4], R37 ;  /* 0x000004250200398e */ /* 0x0013e4000c12e108 */
.L_x_7:
[----:B------:R-:W-:Y:S05]  /*0690*/  BSYNC.RECONVERGENT B0 ;  /* 0x0000000000007941 */ /* 0x000fea0003800200 */
.L_x_6:
[----:B------:R-:W-:Y:S01]  /*06a0*/  BSSY.RECONVERGENT B0, `(.L_x_8) ;  /* 0x0000009000007945 */ /* 0x000fe20003800200 */
[----:B------:R-:W-:-:S03]  /*06b0*/  ISETP.NE.AND P3, PT, R32, R26, PT ;  /* 0x0000001a2000720c */ /* 0x000fc60003f65270 */
[----:B------:R-:W-:Y:S10]  /*06c0*/  @P2 BRA `(.L_x_9) ;  /* 0x0000000000182947 */ /* 0x000ff40003800000 */
[----:B------:R-:W3:Y:S01]  /*06d0*/  S2R R36, SR_LANEID ;  /* 0x0000000000247919 */ /* 0x000ee20000000000 */
[----:B------:R-:W-:Y:S02]  /*06e0*/  VOTEU.ANY UR6, UPT, PT ;  /* 0x0000000000067886 */ /* 0x000fe400038e0100 */
[----:B------:R-:W-:Y:S02]  /*06f0*/  UFLO.U32 UR7, UR6 ;  /* 0x00000006000772bd */ /* 0x000fe400080e0000 */
[----:B01----:R-:W0:Y:S04]  /*0700*/  POPC R37, UR6 ;  /* 0x0000000600257d09 */ /* 0x003e280008000000 */
[----:B---3--:R-:W-:-:S13]  /*0710*/  ISETP.EQ.U32.AND P2, PT, R36, UR7, PT ;  /* 0x0000000724007c0c */ /* 0x008fda000bf42070 */
[----:B0-----:R3:W-:Y:S02]  /*0720*/  @P2 REDG.E.ADD.STRONG.GPU desc[UR8][R2.64+0x8], R37 ;  /* 0x000008250200298e */ /* 0x0017e4000c12e108 */
.L_x_9:
[----:B------:R-:W-:Y:S05]  /*0730*/  BSYNC.RECONVERGENT B0 ;  /* 0x0000000000007941 */ /* 0x000fea0003800200 */
.L_x_8:
[----:B------:R-:W-:Y:S01]  /*0740*/  BSSY.RECONVERGENT B0, `(.L_x_10) ;  /* 0x0000009000007945 */ /* 0x000fe20003800200 */
[----:B------:R-:W-:-:S03]  /*0750*/  ISETP.NE.AND P2, PT, R32, R27, PT ;  /* 0x0000001b2000720c */ /* 0x000fc60003f45270 */
[----:B------:R-:W-:Y:S10]  /*0760*/  @P1 BRA `(.L_x_11) ;  /* 0x0000000000181947 */ /* 0x000ff40003800000 */
[----:B------:R-:W4:Y:S01]  /*0770*/  S2R R36, SR_LANEID ;  /* 0x0000000000247919 */ /* 0x000f220000000000 */
[----:B------:R-:W-:Y:S02]  /*0780*/  VOTEU.ANY UR6, UPT, PT ;  /* 0x0000000000067886 */ /* 0x000fe400038e0100 */
[----:B------:R-:W-:Y:S02]  /*0790*/  UFLO.U32 UR7, UR6 ;  /* 0x00000006000772bd */ /* 0x000fe400080e0000 */
[----:B01-3--:R-:W0:Y:S04]  /*07a0*/  POPC R37, UR6 ;  /* 0x0000000600257d09 */ /* 0x00be280008000000 */
[----:B----4-:R-:W-:-:S13]  /*07b0*/  ISETP.EQ.U32.AND P1, PT, R36, UR7, PT ;  /* 0x0000000724007c0c */ /* 0x010fda000bf22070 */
[----:B0-----:R4:W-:Y:S02]  /*07c0*/  @P1 REDG.E.ADD.STRONG.GPU desc[UR8][R2.64+0xc], R37 ;  /* 0x00000c250200198e */ /* 0x0019e4000c12e108 */
.L_x_11:
[----:B------:R-:W-:Y:S05]  /*07d0*/  BSYNC.RECONVERGENT B0 ;  /* 0x0000000000007941 */ /* 0x000fea0003800200 */
.L_x_10:
[----:B------:R-:W-:Y:S01]  /*07e0*/  BSSY.RECONVERGENT B0, `(.L_x_12) ;  /* 0x0000009000007945 */ /* 0x000fe20003800200 */
[----:B------:R-:W-:-:S03]  /*07f0*/  ISETP.NE.AND P1, PT, R32, R20, PT ;  /* 0x000000142000720c */ /* 0x000fc60003f25270 */
[----:B------:R-:W-:Y:S10]  /*0800*/  @P0 BRA `(.L_x_13) ;  /* 0x0000000000180947 */ /* 0x000ff40003800000 */
[----:B------:R-:W5:Y:S01]  /*0810*/  S2R R36, SR_LANEID ;  /* 0x0000000000247919 */ /* 0x000f620000000000 */
[----:B------:R-:W-:Y:S02]  /*0820*/  VOTEU.ANY UR6, UPT, PT ;  /* 0x0000000000067886 */ /* 0x000fe400038e0100 */
[----:B------:R-:W-:Y:S02]  /*0830*/  UFLO.U32 UR7, UR6 ;  /* 0x00000006000772bd */ /* 0x000fe400080e0000 */
[----:B01-34-:R-:W0:Y:S04]  /*0840*/  POPC R37, UR6 ;  /* 0x0000000600257d09 */ /* 0x01be280008000000 */
[----:B-----5:R-:W-:-:S13]  /*0850*/  ISETP.EQ.U32.AND P0, PT, R36, UR7, PT ;  /* 0x0000000724007c0c */ /* 0x020fda000bf02070 */
[----:B0-----:R0:W-:Y:S02]  /*0860*/  @P0 REDG.E.ADD.STRONG.GPU desc[UR8][R2.64+0x10], R37 ;  /* 0x000010250200098e */ /* 0x0011e4000c12e108 */
.L_x_13:
[----:B------:R-:W-:Y:S05]  /*0870*/  BSYNC.RECONVERGENT B0 ;  /* 0x0000000000007941 */ /* 0x000fea0003800200 */
.L_x_12:
        /* <DEDUP_REMOVED lines=9> */
.L_x_15:
[----:B------:R-:W-:Y:S05]  /*0910*/  BSYNC.RECONVERGENT B0 ;  /* 0x0000000000007941 */ /* 0x000fea0003800200 */
.L_x_14:
        /* <DEDUP_REMOVED lines=9> */
.L_x_17:
[----:B------:R-:W-:Y:S05]  /*09b0*/  BSYNC.RECONVERGENT B0 ;  /* 0x0000000000007941 */ /* 0x000fea0003800200 */
.L_x_16:
        /* <DEDUP_REMOVED lines=9> */
.L_x_19:
[----:B------:R-:W-:Y:S05]  /*0a50*/  BSYNC.RECONVERGENT B0 ;  /* 0x0000000000007941 */ /* 0x000fea0003800200 */
.L_x_18:
        /* <DEDUP_REMOVED lines=9> */
.L_x_21:
[----:B------:R-:W-:Y:S05]  /*0af0*/  BSYNC.RECONVERGENT B0 ;  /* 0x0000000000007941 */ /* 0x000fea0003800200 */
.L_x_20:
        /* <DEDUP_REMOVED lines=9> */
.L_x_23:
[----:B------:R-:W-:Y:S05]  /*0b90*/  BSYNC.RECONVERGENT B0 ;  /* 0x0000000000007941 */ /* 0x000fea0003800200 */
.L_x_22:
        /* <DEDUP_REMOVED lines=9> */
.L_x_25:
[----:B------:R-:W-:Y:S05]  /*0c30*/  BSYNC.RECONVERGENT B0 ;  /* 0x0000000000007941 */ /* 0x000fea0003800200 */
.L_x_24:
        /* <DEDUP_REMOVED lines=9> */
.L_x_27:
[----:B------:R-:W-:Y:S05]  /*0cd0*/  BSYNC.RECONVERGENT B0 ;  /* 0x0000000000007941 */ /* 0x000fea0003800200 */
.L_x_26:
        /* <DEDUP_REMOVED lines=9> */
.L_x_29:
[----:B------:R-:W-:Y:S05]  /*0d70*/  BSYNC.RECONVERGENT B0 ;  /* 0x0000000000007941 */ /* 0x000fea0003800200 */
.L_x_28:
        /* <DEDUP_REMOVED lines=9> */
.L_x_31:
[----:B------:R-:W-:Y:S05]  /*0e10*/  BSYNC.RECONVERGENT B0 ;  /* 0x0000000000007941 */ /* 0x000fea0003800200 */
.L_x_30:
        /* <DEDUP_REMOVED lines=9> */
.L_x_33:
[----:B------:R-:W-:Y:S05]  /*0eb0*/  BSYNC.RECONVERGENT B0 ;  /* 0x0000000000007941 */ /* 0x000fea0003800200 */
.L_x_32:
        /* <DEDUP_REMOVED lines=9> */
.L_x_35:
[----:B------:R-:W-:Y:S05]  /*0f50*/  BSYNC.RECONVERGENT B0 ;  /* 0x0000000000007941 */ /* 0x000fea0003800200 */
.L_x_34:
        /* <DEDUP_REMOVED lines=9> */
.L_x_37:
[----:B------:R-:W-:Y:S05]  /*0ff0*/  BSYNC.RECONVERGENT B0 ;  /* 0x0000000000007941 */ /* 0x000fea0003800200 */
.L_x_36:
        /* <DEDUP_REMOVED lines=9> */
.L_x_39:
[----:B------:R-:W-:Y:S05]  /*1090*/  BSYNC.RECONVERGENT B0 ;  /* 0x0000000000007941 */ /* 0x000fea0003800200 */
.L_x_38:
        /* <DEDUP_REMOVED lines=9> */
.L_x_41:
[----:B------:R-:W-:Y:S05]  /*1130*/  BSYNC.RECONVERGENT B0 ;  /* 0x0000000000007941 */ /* 0x000fea0003800200 */
.L_x_40:
        /* <DEDUP_REMOVED lines=9> */
.L_x_43:
[----:B------:R-:W-:Y:S05]  /*11d0*/  BSYNC.RECONVERGENT B0 ;  /* 0x0000000000007941 */ /* 0x000fea0003800200 */
.L_x_42:
        /* <DEDUP_REMOVED lines=9> */
.L_x_45:
[----:B------:R-:W-:Y:S05]  /*1270*/  BSYNC.RECONVERGENT B0 ;  /* 0x0000000000007941 */ /* 0x000fea0003800200 */
.L_x_44:
        /* <DEDUP_REMOVED lines=9> */
.L_x_47:
[----:B------:R-:W-:Y:S05]  /*1310*/  BSYNC.RECONVERGENT B0 ;  /* 0x0000000000007941 */ /* 0x000fea0003800200 */
.L_x_46:
        /* <DEDUP_REMOVED lines=9> */
.L_x_49:
[----:B------:R-:W-:Y:S05]  /*13b0*/  BSYNC.RECONVERGENT B0 ;  /* 0x0000000000007941 */ /* 0x000fea0003800200 */
.L_x_48:
        /* <DEDUP_REMOVED lines=9> */
.L_x_51:
[----:B------:R-:W-:Y:S05]  /*1450*/  BSYNC.RECONVERGENT B0 ;  /* 0x0000000000007941 */ /* 0x000fea0003800200 */
.L_x_50:
[----:B------:R-:W-:Y:S01]  /*1460*/  BSSY.RECONVERGENT B0, `(.L_x_52) ;  /* 0x0000009000007945 */ /* 0x000fe20003800200 */
[----:B--2---:R-:W-:-:S03]  /*1470*/  ISETP.NE.AND P2, PT, R32, R0, PT ;  /* 0x000000002000720c */ /* 0x004fc60003f45270 */
[----:B------:R-:W-:Y:S10]  /*1480*/  @P1 BRA `(.L_x_53) ;  /* 0x0000000000181947 */ /* 0x000ff40003800000 */
[----:B------:R-:W2:Y:S01]  /*1490*/  S2R R32, SR_LANEID ;  /* 0x0000000000207919 */ /* 0x000ea20000000000 */
[----:B------:R-:W-:Y:S02]  /*14a0*/  VOTEU.ANY UR6, UPT, PT ;  /* 0x0000000000067886 */ /* 0x000fe400038e0100 */
[----:B------:R-:W-:Y:S02]  /*14b0*/  UFLO.U32 UR7, UR6 ;  /* 0x00000006000772bd */ /* 0x000fe400080e0000 */
[----:B01-34-:R-:W0:Y:S04]  /*14c0*/  POPC R37, UR6 ;  /* 0x0000000600257d09 */ /* 0x01be280008000000 */
[----:B--2---:R-:W-:-:S13]  /*14d0*/  ISETP.EQ.U32.AND P1, PT, R32, UR7, PT ;  /* 0x0000000720007c0c */ /* 0x004fda000bf22070 */
[----:B0-----:R2:W-:Y:S02]  /*14e0*/  @P1 REDG.E.ADD.STRONG.GPU desc[UR8][R2.64+0x60], R37 ;  /* 0x000060250200198e */ /* 0x0015e4000c12e108 */
.L_x_53:
[----:B------:R-:W-:Y:S05]  /*14f0*/  BSYNC.RECONVERGENT B0 ;  /* 0x0000000000007941 */ /* 0x000fea0003800200 */
.L_x_52:
[----:B------:R-:W-:Y:S04]  /*1500*/  BSSY.RECONVERGENT B0, `(.L_x_54) ;  /* 0x0000008000007945 */ /* 0x000fe80003800200 */
[----:B------:R-:W-:Y:S05]  /*1510*/  @P0 BRA `(.L_x_55) ;  /* 0x0000000000180947 */ /* 0x000fea0003800000 */
[----:B------:R-:W5:Y:S01]  /*1520*/  S2R R32, SR_LANEID ;  /* 0x0000000000207919 */ /* 0x000f620000000000 */
[----:B------:R-:W-:Y:S02]  /*1530*/  VOTEU.ANY UR6, UPT, PT ;  /* 0x0000000000067886 */ /* 0x000fe400038e0100 */
[----:B------:R-:W-:Y:S02]  /*1540*/  UFLO.U32 UR7, UR6 ;  /* 0x00000006000772bd */ /* 0x000fe400080e0000 */
[----:B01234-:R-:W0:Y:S04]  /*1550*/  POPC R37, UR6 ;  /* 0x0000000600257d09 */ /* 0x01fe280008000000 */
[----:B-----5:R-:W-:-:S13]  /*1560*/  ISETP.EQ.U32.AND P0, PT, R32, UR7, PT ;  /* 0x0000000720007c0c */ /* 0x020fda000bf02070 */
[----:B0-----:R0:W-:Y:S02]  /*1570*/  @P0 REDG.E.ADD.STRONG.GPU desc[UR8][R2.64+0x64], R37 ;  /* 0x000064250200098e */ /* 0x0011e4000c12e108 */
.L_x_55:
[----:B------:R-:W-:Y:S05]  /*1580*/  BSYNC.RECONVERGENT B0 ;  /* 0x0000000000007941 */ /* 0x000fea0003800200 */
.L_x_54:
        /* <DEDUP_REMOVED lines=8> */
.L_x_57:
[----:B------:R-:W-:Y:S05]  /*1610*/  BSYNC.RECONVERGENT B0 ;  /* 0x0000000000007941 */ /* 0x000fea0003800200 */
.L_x_56:
        /* <DEDUP_REMOVED lines=8> */
.L_x_59:
[----:B------:R-:W-:Y:S05]  /*16a0*/  BSYNC.RECONVERGENT B0 ;  /* 0x0000000000007941 */ /* 0x000fea0003800200 */
.L_x_58:
        /* <DEDUP_REMOVED lines=8> */
.L_x_61:
[----:B------:R-:W-:Y:S05]  /*1730*/  BSYNC.RECONVERGENT B0 ;  /* 0x0000000000007941 */ /* 0x000fea0003800200 */
.L_x_60:
        /* <DEDUP_REMOVED lines=8> */
.L_x_63:
[----:B------:R-:W-:Y:S05]  /*17c0*/  BSYNC.RECONVERGENT B0 ;  /* 0x0000000000007941 */ /* 0x000fea0003800200 */
.L_x_62:
        /* <DEDUP_REMOVED lines=8> */
.L_x_65:
[----:B------:R-:W-:Y:S05]  /*1850*/  BSYNC.RECONVERGENT B0 ;  /* 0x0000000000007941 */ /* 0x000fea0003800200 */
.L_x_64:
[----:B------:R-:W-:Y:S02]  /*1860*/  UIADD3 UR5, UPT, UPT, UR5, -0x8, URZ ;  /* 0xfffffff805057890 */ /* 0x000fe4000fffe0ff */
[----:B------:R-:W-:Y:S02]  /*1870*/  UIADD3 UR12, UPT, UPT, UR12, 0x1, URZ ;  /* 0x000000010c0c7890 */ /* 0x000fe4000fffe0ff */
[----:B------:R-:W-:Y:S02]  /*1880*/  UISETP.NE.AND UP0, UPT, UR5, -0x20, UPT ;  /* 0xffffffe00500788c */ /* 0x000fe4000bf05270 */
[----:B------:R-:W-:-:S07]  /*1890*/  UIADD3 UR4, UPT, UPT, UR4, 0x8, URZ ;  /* 0x0000000804047890 */ /* 0x000fce000fffe0ff */
[----:B------:R-:W-:Y:S05]  /*18a0*/  BRA.U UP0, `(.L_x_66) ;  /* 0xffffffe900787547 */ /* 0x000fea000b83ffff */
[----:B------:R-:W-:Y:S05]  /*18b0*/  EXIT ;  /* 0x000000000000794d */ /* 0x000fea0003800000 */
.L_x_67:
[----:B------:R-:W-:-:S00]  /*18c0*/  BRA `(.L_x_67) ;  /* 0xfffffffc00fc7947 */ /* 0x000fc0000383ffff */
[----:B------:R-:W-:-:S00]  /*18d0*/  NOP ;  /* 0x0000000000007918 */ /* 0x000fc00000000000 */
        /* <DEDUP_REMOVED lines=10> */
.L_x_68:


//--------------------- .nv.shared._Z16matchPattern_GPUPjPKjPiii --------------------------
	.section	.nv.shared._Z16matchPattern_GPUPjPKjPiii,"aw",@nobits
	.sectionflags	@""
	.align	4
.nv.shared._Z16matchPattern_GPUPjPKjPiii:
	.zero		1284


//--------------------- .nv.shared.reserved.0     --------------------------
	.section	.nv.shared.reserved.0,"aw",@nobits
	.weak		__nv_reservedSMEM_offset_0_alias
	.size		__nv_reservedSMEM_offset_0_alias, 0, 64
	.other		__nv_reservedSMEM_offset_0_alias,@"STO_CUDA_RESERVED_SHARED STV_DEFAULT"
__nv_reservedSMEM_offset_0_alias:
	.zero		0
	.zero		64


//--------------------- .nv.constant0._Z16matchPattern_GPUPjPKjPiii --------------------------
	.section	.nv.constant0._Z16matchPattern_GPUPjPKjPiii,"a",@progbits
	.sectionflags	@""
	.align	4
.nv.constant0._Z16matchPattern_GPUPjPKjPiii:
	.zero		928


//--------------------- SYMBOLS --------------------------

	.type		.nv.reservedSmem.offset0,@object
	.size		.nv.reservedSmem.offset0,0x4
	.type		.nv.reservedSmem.cap,@object
	.size		.nv.reservedSmem.cap,0x4
